//
// Generated by NVIDIA NVVM Compiler
//
// Compiler Build ID: CL-36424714
// Cuda compilation tools, release 13.0, V13.0.88
// Based on NVVM 20.0.0
//

.version 9.0
.target sm_100
.address_size 64

	// .globl	_Z17distribute_kernelPiS_S_iS_
.extern .shared .align 16 .b8 shared_data[];

.visible .entry _Z17distribute_kernelPiS_S_iS_(
	.param .u64 .ptr .align 1 _Z17distribute_kernelPiS_S_iS__param_0,
	.param .u64 .ptr .align 1 _Z17distribute_kernelPiS_S_iS__param_1,
	.param .u64 .ptr .align 1 _Z17distribute_kernelPiS_S_iS__param_2,
	.param .u32 _Z17distribute_kernelPiS_S_iS__param_3,
	.param .u64 .ptr .align 1 _Z17distribute_kernelPiS_S_iS__param_4
)
{
	.reg .pred 	%p<9>;
	.reg .b32 	%r<25>;
	.reg .b64 	%rd<15>;

	ld.param.u64 	%rd2, [_Z17distribute_kernelPiS_S_iS__param_0];
	ld.param.u64 	%rd3, [_Z17distribute_kernelPiS_S_iS__param_1];
	ld.param.u64 	%rd4, [_Z17distribute_kernelPiS_S_iS__param_2];
	ld.param.u32 	%r5, [_Z17distribute_kernelPiS_S_iS__param_3];
	ld.param.u64 	%rd5, [_Z17distribute_kernelPiS_S_iS__param_4];
	cvta.to.global.u64 	%rd1, %rd5;
	mov.u32 	%r6, %ctaid.x;
	mov.u32 	%r7, %ntid.x;
	mov.u32 	%r8, %tid.x;
	mad.lo.s32 	%r1, %r6, %r7, %r8;
	setp.ge.s32 	%p1, %r1, %r5;
	@%p1 bra 	$L__BB0_9;
	cvta.to.global.u64 	%rd6, %rd2;
	mul.wide.s32 	%rd7, %r1, 4;
	add.s64 	%rd8, %rd6, %rd7;
	ld.global.u32 	%r2, [%rd8];
	ld.global.u32 	%r10, [%rd1];
	setp.le.s32 	%p2, %r2, %r10;
	mov.b32 	%r24, 0;
	@%p2 bra 	$L__BB0_8;
	ld.global.u32 	%r12, [%rd1+4];
	setp.le.s32 	%p3, %r2, %r12;
	mov.b32 	%r24, 1;
	@%p3 bra 	$L__BB0_8;
	ld.global.u32 	%r14, [%rd1+8];
	setp.le.s32 	%p4, %r2, %r14;
	mov.b32 	%r24, 2;
	@%p4 bra 	$L__BB0_8;
	ld.global.u32 	%r16, [%rd1+12];
	setp.le.s32 	%p5, %r2, %r16;
	mov.b32 	%r24, 3;
	@%p5 bra 	$L__BB0_8;
	ld.global.u32 	%r18, [%rd1+16];
	setp.le.s32 	%p6, %r2, %r18;
	mov.b32 	%r24, 4;
	@%p6 bra 	$L__BB0_8;
	ld.global.u32 	%r20, [%rd1+20];
	setp.le.s32 	%p7, %r2, %r20;
	mov.b32 	%r24, 5;
	@%p7 bra 	$L__BB0_8;
	ld.global.u32 	%r21, [%rd1+24];
	setp.gt.s32 	%p8, %r2, %r21;
	selp.b32 	%r24, 7, 6, %p8;
$L__BB0_8:
	cvta.to.global.u64 	%rd9, %rd4;
	mul.wide.u32 	%rd10, %r24, 4;
	add.s64 	%rd11, %rd9, %rd10;
	atom.global.add.u32 	%r22, [%rd11], 1;
	mad.lo.s32 	%r23, %r24, %r5, %r22;
	cvta.to.global.u64 	%rd12, %rd3;
	mul.wide.s32 	%rd13, %r23, 4;
	add.s64 	%rd14, %rd12, %rd13;
	st.global.u32 	[%rd14], %r2;
$L__BB0_9:
	ret;

}
	// .globl	_Z17local_sort_kernelPiS_ii
.visible .entry _Z17local_sort_kernelPiS_ii(
	.param .u64 .ptr .align 1 _Z17local_sort_kernelPiS_ii_param_0,
	.param .u64 .ptr .align 1 _Z17local_sort_kernelPiS_ii_param_1,
	.param .u32 _Z17local_sort_kernelPiS_ii_param_2,
	.param .u32 _Z17local_sort_kernelPiS_ii_param_3
)
{
	.local .align 16 .b8 	__local_depot1[256];
	.reg .b64 	%SP;
	.reg .b64 	%SPL;
	.reg .pred 	%p<12>;
	.reg .b32 	%r<64>;
	.reg .b64 	%rd<22>;

	mov.u64 	%SPL, __local_depot1;
	ld.param.u64 	%rd6, [_Z17local_sort_kernelPiS_ii_param_0];
	ld.param.u64 	%rd7, [_Z17local_sort_kernelPiS_ii_param_1];
	ld.param.u32 	%r29, [_Z17local_sort_kernelPiS_ii_param_2];
	ld.param.u32 	%r30, [_Z17local_sort_kernelPiS_ii_param_3];
	cvta.to.global.u64 	%rd8, %rd7;
	add.u64 	%rd1, %SPL, 0;
	add.u64 	%rd2, %SPL, 128;
	mov.u32 	%r1, %tid.x;
	mul.wide.s32 	%rd11, %r29, 4;
	add.s64 	%rd12, %rd8, %rd11;
	ld.global.u32 	%r2, [%rd12];
	setp.ge.s32 	%p1, %r1, %r2;
	@%p1 bra 	$L__BB1_19;
	cvta.to.global.u64 	%rd13, %rd6;
	mul.lo.s32 	%r32, %r30, %r29;
	cvt.s64.s32 	%rd14, %r32;
	cvt.u64.u32 	%rd15, %r1;
	add.s64 	%rd16, %rd14, %rd15;
	shl.b64 	%rd17, %rd16, 2;
	add.s64 	%rd3, %rd13, %rd17;
	ld.global.u32 	%r33, [%rd3];
	shl.b32 	%r34, %r1, 2;
	mov.u32 	%r35, shared_data;
	add.s32 	%r3, %r35, %r34;
	st.shared.u32 	[%r3], %r33;
	bar.sync 	0;
	setp.ne.s32 	%p2, %r1, 0;
	mov.b32 	%r52, 0;
	@%p2 bra 	$L__BB1_3;
	mov.b32 	%r37, 0;
	st.local.u32 	[%rd1], %r37;
	add.s32 	%r38, %r2, -1;
	st.local.u32 	[%rd2], %r38;
	mov.b32 	%r52, 1;
$L__BB1_3:
	setp.ne.s32 	%p3, %r1, 0;
	bar.sync 	0;
	@%p3 bra 	$L__BB1_18;
$L__BB1_4:
	add.s32 	%r63, %r52, -1;
	mul.wide.u32 	%rd18, %r63, 4;
	add.s64 	%rd4, %rd1, %rd18;
	ld.local.u32 	%r7, [%rd4];
	add.s64 	%rd5, %rd2, %rd18;
	ld.local.u32 	%r8, [%rd5];
	bar.sync 	0;
	add.s32 	%r39, %r8, %r7;
	shr.u32 	%r40, %r39, 31;
	add.s32 	%r41, %r39, %r40;
	shl.b32 	%r42, %r41, 1;
	and.b32  	%r43, %r42, -4;
	add.s32 	%r45, %r35, %r43;
	ld.shared.u32 	%r9, [%r45];
	setp.gt.s32 	%p4, %r7, %r8;
	mov.u32 	%r54, %r7;
	mov.u32 	%r53, %r8;
	@%p4 bra 	$L__BB1_13;
	mov.u32 	%r53, %r8;
	mov.u32 	%r54, %r7;
$L__BB1_6:
	shl.b32 	%r46, %r54, 2;
	add.s32 	%r55, %r35, %r46;
	mov.u32 	%r56, %r54;
$L__BB1_7:
	mov.u32 	%r54, %r56;
	ld.shared.u32 	%r15, [%r55];
	setp.lt.s32 	%p5, %r15, %r9;
	add.s32 	%r56, %r54, 1;
	add.s32 	%r55, %r55, 4;
	@%p5 bra 	$L__BB1_7;
	mov.u32 	%r57, %r53;
$L__BB1_9:
	mov.u32 	%r53, %r57;
	shl.b32 	%r48, %r53, 2;
	add.s32 	%r19, %r35, %r48;
	ld.shared.u32 	%r20, [%r19];
	setp.gt.s32 	%p6, %r20, %r9;
	add.s32 	%r57, %r53, -1;
	@%p6 bra 	$L__BB1_9;
	setp.gt.s32 	%p7, %r54, %r53;
	@%p7 bra 	$L__BB1_12;
	st.shared.u32 	[%r55+-4], %r20;
	st.shared.u32 	[%r19], %r15;
	mov.u32 	%r54, %r56;
	mov.u32 	%r53, %r57;
$L__BB1_12:
	setp.le.s32 	%p8, %r54, %r53;
	@%p8 bra 	$L__BB1_6;
$L__BB1_13:
	bar.sync 	0;
	setp.ge.s32 	%p9, %r7, %r53;
	@%p9 bra 	$L__BB1_15;
	st.local.u32 	[%rd4], %r7;
	st.local.u32 	[%rd5], %r53;
	mov.u32 	%r63, %r52;
$L__BB1_15:
	setp.ge.s32 	%p10, %r54, %r8;
	@%p10 bra 	$L__BB1_17;
	mul.wide.s32 	%rd19, %r63, 4;
	add.s64 	%rd20, %rd1, %rd19;
	st.local.u32 	[%rd20], %r54;
	add.s64 	%rd21, %rd2, %rd19;
	st.local.u32 	[%rd21], %r8;
	add.s32 	%r63, %r63, 1;
$L__BB1_17:
	bar.sync 	0;
	setp.gt.s32 	%p11, %r63, 0;
	mov.u32 	%r52, %r63;
	@%p11 bra 	$L__BB1_4;
$L__BB1_18:
	ld.shared.u32 	%r50, [%r3];
	st.global.u32 	[%rd3], %r50;
$L__BB1_19:
	ret;

}


// ===== COMPILED SASS (sm_100) =====

	.target	sm_100

	.elftype	@"ET_EXEC"


//--------------------- .note.nv.tkinfo           --------------------------
	.section	.note.nv.tkinfo,"",@"SHT_NOTE"
	.sectionflags	@"SHF_NOTE_NV_TKINFO"
	.tkinfo
        /*0018*/ 	.word	0x00000002
        /*0030*/ 	.string	""
        /*0030*/ 	.string	"ptxas"
        /*0030*/ 	.string	"Cuda compilation tools, release 13.0, V13.0.88"
        /*0030*/ 	.string	"Build cuda_13.0.r13.0/compiler.36424714_0"
        /*0030*/ 	.string	"-arch sm_100 -m 64 "



//--------------------- .note.nv.cuinfo           --------------------------
	.section	.note.nv.cuinfo,"",@"SHT_NOTE"
	.sectionflags	@"SHF_NOTE_NV_CUINFO"
        /*0018*/ 	.short	0x0002
        /*001a*/ 	.short	0x0064
        /*001c*/ 	.short	0x0082
	.zero		2


//--------------------- .nv.info                  --------------------------
	.section	.nv.info,"",@"SHT_CUDA_INFO"
	.align	4


	//----- nvinfo : EIATTR_REGCOUNT
	.align		4
        /*0000*/ 	.byte	0x04, 0x2f
        /*0002*/ 	.short	(.L_1 - .L_0)
	.align		4
.L_0:
        /*0004*/ 	.word	index@(_Z17distribute_kernelPiS_S_iS_)
        /*0008*/ 	.word	0x0000000e


	//----- nvinfo : EIATTR_FRAME_SIZE
	.align		4
.L_1:
        /*000c*/ 	.byte	0x04, 0x11
        /*000e*/ 	.short	(.L_3 - .L_2)
	.align		4
.L_2:
        /*0010*/ 	.word	index@(_Z17distribute_kernelPiS_S_iS_)
        /*0014*/ 	.word	0x00000000


	//----- nvinfo : EIATTR_REGCOUNT
	.align		4
.L_3:
        /*0018*/ 	.byte	0x04, 0x2f
        /*001a*/ 	.short	(.L_5 - .L_4)
	.align		4
.L_4:
        /*001c*/ 	.word	index@(_Z17local_sort_kernelPiS_ii)
        /*0020*/ 	.word	0x00000014


	//----- nvinfo : EIATTR_FRAME_SIZE
	.align		4
.L_5:
        /*0024*/ 	.byte	0x04, 0x11
        /*0026*/ 	.short	(.L_7 - .L_6)
	.align		4
.L_6:
        /*0028*/ 	.word	index@(_Z17local_sort_kernelPiS_ii)
        /*002c*/ 	.word	0x00000100


	//----- nvinfo : EIATTR_MIN_STACK_SIZE
	.align		4
.L_7:
        /*0030*/ 	.byte	0x04, 0x12
        /*0032*/ 	.short	(.L_9 - .L_8)
	.align		4
.L_8:
        /*0034*/ 	.word	index@(_Z17local_sort_kernelPiS_ii)
        /*0038*/ 	.word	0x00000100


	//----- nvinfo : EIATTR_MIN_STACK_SIZE
	.align		4
.L_9:
        /*003c*/ 	.byte	0x04, 0x12
        /*003e*/ 	.short	(.L_11 - .L_10)
	.align		4
.L_10:
        /*0040*/ 	.word	index@(_Z17distribute_kernelPiS_S_iS_)
        /*0044*/ 	.word	0x00000000
.L_11:


//--------------------- .nv.compat                --------------------------
	.section	.nv.compat,"",@"SHT_CUDA_COMPAT_INFO"
	.align	4
        /*0000*/ 	.byte	0x02, 0x09, 0x00, 0x00, 0x02, 0x02, 0x01, 0x00, 0x02, 0x05, 0x05, 0x00, 0x03, 0x07, 0x01, 0x01
        /*0010*/ 	.byte	0x02, 0x03, 0x00, 0x00, 0x02, 0x06, 0x01, 0x00, 0x04, 0x0b, 0x08, 0x00, 0x09, 0x00, 0x00, 0x00
        /*0020*/ 	.byte	0x00, 0x00, 0x00, 0x00


//--------------------- .nv.info._Z17local_sort_kernelPiS_ii --------------------------
	.section	.nv.info._Z17local_sort_kernelPiS_ii,"",@"SHT_CUDA_INFO"
	.sectionflags	@""
	.align	4


	//----- nvinfo : EIATTR_CUDA_API_VERSION
	.align		4
        /*0000*/ 	.byte	0x04, 0x37
        /*0002*/ 	.short	(.L_13 - .L_12)
.L_12:
        /*0004*/ 	.word	0x00000082


	//----- nvinfo : EIATTR_KPARAM_INFO
	.align		4
.L_13:
        /*0008*/ 	.byte	0x04, 0x17
        /*000a*/ 	.short	(.L_15 - .L_14)
.L_14:
        /*000c*/ 	.word	0x00000000
        /*0010*/ 	.short	0x0003
        /*0012*/ 	.short	0x0014
        /*0014*/ 	.byte	0x00, 0xf0, 0x11, 0x00


	//----- nvinfo : EIATTR_KPARAM_INFO
	.align		4
.L_15:
        /*0018*/ 	.byte	0x04, 0x17
        /*001a*/ 	.short	(.L_17 - .L_16)
.L_16:
        /*001c*/ 	.word	0x00000000
        /*0020*/ 	.short	0x0002
        /*0022*/ 	.short	0x0010
        /*0024*/ 	.byte	0x00, 0xf0, 0x11, 0x00


	//----- nvinfo : EIATTR_KPARAM_INFO
	.align		4
.L_17:
        /*0028*/ 	.byte	0x04, 0x17
        /*002a*/ 	.short	(.L_19 - .L_18)
.L_18:
        /*002c*/ 	.word	0x00000000
        /*0030*/ 	.short	0x0001
        /*0032*/ 	.short	0x0008
        /*0034*/ 	.byte	0x00, 0xf5, 0x21, 0x00


	//----- nvinfo : EIATTR_KPARAM_INFO
	.align		4
.L_19:
        /*0038*/ 	.byte	0x04, 0x17
        /*003a*/ 	.short	(.L_21 - .L_20)
.L_20:
        /*003c*/ 	.word	0x00000000
        /*0040*/ 	.short	0x0000
        /*0042*/ 	.short	0x0000
        /*0044*/ 	.byte	0x00, 0xf5, 0x21, 0x00


	//----- nvinfo : EIATTR_SPARSE_MMA_MASK
	.align		4
.L_21:
        /*0048*/ 	.byte	0x03, 0x50
        /*004a*/ 	.short	0x0000


	//----- nvinfo : EIATTR_MAXREG_COUNT
	.align		4
        /*004c*/ 	.byte	0x03, 0x1b
        /*004e*/ 	.short	0x00ff


	//----- nvinfo : EIATTR_NUM_BARRIERS
	.align		4
        /*0050*/ 	.byte	0x02, 0x4c
        /*0052*/ 	.byte	0x01
	.zero		1


	//----- nvinfo : EIATTR_MERCURY_ISA_VERSION
	.align		4
        /*0054*/ 	.byte	0x03, 0x5f
        /*0056*/ 	.short	0x0101


	//----- nvinfo : EIATTR_VRC_CTA_INIT_COUNT
	.align		4
        /*0058*/ 	.byte	0x02, 0x4a
	.zero		1
	.zero		1


	//----- nvinfo : EIATTR_EXIT_INSTR_OFFSETS
	.align		4
        /*005c*/ 	.byte	0x04, 0x1c
        /*005e*/ 	.short	(.L_23 - .L_22)


	//   ....[0]....
.L_22:
        /*0060*/ 	.word	0x00000090


	//   ....[1]....
        /*0064*/ 	.word	0x000005d0


	//----- nvinfo : EIATTR_CRS_STACK_SIZE
	.align		4
.L_23:
        /*0068*/ 	.byte	0x04, 0x1e
        /*006a*/ 	.short	(.L_25 - .L_24)
.L_24:
        /*006c*/ 	.word	0x00000000


	//----- nvinfo : EIATTR_CBANK_PARAM_SIZE
	.align		4
.L_25:
        /*0070*/ 	.byte	0x03, 0x19
        /*0072*/ 	.short	0x0018


	//----- nvinfo : EIATTR_PARAM_CBANK
	.align		4
        /*0074*/ 	.byte	0x04, 0x0a
        /*0076*/ 	.short	(.L_27 - .L_26)
	.align		4
.L_26:
        /*0078*/ 	.word	index@(.nv.constant0._Z17local_sort_kernelPiS_ii)
        /*007c*/ 	.short	0x0380
        /*007e*/ 	.short	0x0018


	//----- nvinfo : EIATTR_SW_WAR
	.align		4
.L_27:
        /*0080*/ 	.byte	0x04, 0x36
        /*0082*/ 	.short	(.L_29 - .L_28)
.L_28:
        /*0084*/ 	.word	0x00000008
.L_29:


//--------------------- .nv.info._Z17distribute_kernelPiS_S_iS_ --------------------------
	.section	.nv.info._Z17distribute_kernelPiS_S_iS_,"",@"SHT_CUDA_INFO"
	.sectionflags	@""
	.align	4


	//----- nvinfo : EIATTR_CUDA_API_VERSION
	.align		4
        /*0000*/ 	.byte	0x04, 0x37
        /*0002*/ 	.short	(.L_31 - .L_30)
.L_30:
        /*0004*/ 	.word	0x00000082


	//----- nvinfo : EIATTR_KPARAM_INFO
	.align		4
.L_31:
        /*0008*/ 	.byte	0x04, 0x17
        /*000a*/ 	.short	(.L_33 - .L_32)
.L_32:
        /*000c*/ 	.word	0x00000000
        /*0010*/ 	.short	0x0004
        /*0012*/ 	.short	0x0020
        /*0014*/ 	.byte	0x00, 0xf5, 0x21, 0x00


	//----- nvinfo : EIATTR_KPARAM_INFO
	.align		4
.L_33:
        /*0018*/ 	.byte	0x04, 0x17
        /*001a*/ 	.short	(.L_35 - .L_34)
.L_34:
        /*001c*/ 	.word	0x00000000
        /*0020*/ 	.short	0x0003
        /*0022*/ 	.short	0x0018
        /*0024*/ 	.byte	0x00, 0xf0, 0x11, 0x00


	//----- nvinfo : EIATTR_KPARAM_INFO
	.align		4
.L_35:
        /*0028*/ 	.byte	0x04, 0x17
        /*002a*/ 	.short	(.L_37 - .L_36)
.L_36:
        /*002c*/ 	.word	0x00000000
        /*0030*/ 	.short	0x0002
        /*0032*/ 	.short	0x0010
        /*0034*/ 	.byte	0x00, 0xf5, 0x21, 0x00


	//----- nvinfo : EIATTR_KPARAM_INFO
	.align		4
.L_37:
        /*0038*/ 	.byte	0x04, 0x17
        /*003a*/ 	.short	(.L_39 - .L_38)
.L_38:
        /*003c*/ 	.word	0x00000000
        /*0040*/ 	.short	0x0001
        /*0042*/ 	.short	0x0008
        /*0044*/ 	.byte	0x00, 0xf5, 0x21, 0x00


	//----- nvinfo : EIATTR_KPARAM_INFO
	.align		4
.L_39:
        /*0048*/ 	.byte	0x04, 0x17
        /*004a*/ 	.short	(.L_41 - .L_40)
.L_40:
        /*004c*/ 	.word	0x00000000
        /*0050*/ 	.short	0x0000
        /*0052*/ 	.short	0x0000
        /*0054*/ 	.byte	0x00, 0xf5, 0x21, 0x00


	//----- nvinfo : EIATTR_SPARSE_MMA_MASK
	.align		4
.L_41:
        /*0058*/ 	.byte	0x03, 0x50
        /*005a*/ 	.short	0x0000


	//----- nvinfo : EIATTR_MAXREG_COUNT
	.align		4
        /*005c*/ 	.byte	0x03, 0x1b
        /*005e*/ 	.short	0x00ff


	//----- nvinfo : EIATTR_MERCURY_ISA_VERSION
	.align		4
        /*0060*/ 	.byte	0x03, 0x5f
        /*0062*/ 	.short	0x0101


	//----- nvinfo : EIATTR_VRC_CTA_INIT_COUNT
	.align		4
        /*0064*/ 	.byte	0x02, 0x4a
	.zero		1
	.zero		1


	//----- nvinfo : EIATTR_EXIT_INSTR_OFFSETS
	.align		4
        /*0068*/ 	.byte	0x04, 0x1c
        /*006a*/ 	.short	(.L_43 - .L_42)


	//   ....[0]....
.L_42:
        /*006c*/ 	.word	0x00000070


	//   ....[1]....
        /*0070*/ 	.word	0x00000330


	//----- nvinfo : EIATTR_CRS_STACK_SIZE
	.align		4
.L_43:
        /*0074*/ 	.byte	0x04, 0x1e
        /*0076*/ 	.short	(.L_45 - .L_44)
.L_44:
        /*0078*/ 	.word	0x00000000


	//----- nvinfo : EIATTR_CBANK_PARAM_SIZE
	.align		4
.L_45:
        /*007c*/ 	.byte	0x03, 0x19
        /*007e*/ 	.short	0x0028


	//----- nvinfo : EIATTR_PARAM_CBANK
	.align		4
        /*0080*/ 	.byte	0x04, 0x0a
        /*0082*/ 	.short	(.L_47 - .L_46)
	.align		4
.L_46:
        /*0084*/ 	.word	index@(.nv.constant0._Z17distribute_kernelPiS_S_iS_)
        /*0088*/ 	.short	0x0380
        /*008a*/ 	.short	0x0028


	//----- nvinfo : EIATTR_SW_WAR
	.align		4
.L_47:
        /*008c*/ 	.byte	0x04, 0x36
        /*008e*/ 	.short	(.L_49 - .L_48)
.L_48:
        /*0090*/ 	.word	0x00000008
.L_49:


//--------------------- .nv.callgraph             --------------------------
	.section	.nv.callgraph,"",@"SHT_CUDA_CALLGRAPH"
	.align	4
	.sectionentsize	8
	.align		4
        /*0000*/ 	.word	0x00000000
	.align		4
        /*0004*/ 	.word	0xffffffff
	.align		4
        /*0008*/ 	.word	0x00000000
	.align		4
        /*000c*/ 	.word	0xfffffffe
	.align		4
        /*0010*/ 	.word	0x00000000
	.align		4
        /*0014*/ 	.word	0xfffffffd
	.align		4
        /*0018*/ 	.word	0x00000000
	.align		4
        /*001c*/ 	.word	0xfffffffc


//--------------------- .text._Z17local_sort_kernelPiS_ii --------------------------
	.section	.text._Z17local_sort_kernelPiS_ii,"ax",@progbits
	.align	128
        .global         _Z17local_sort_kernelPiS_ii
        .type           _Z17local_sort_kernelPiS_ii,@function
        .size           _Z17local_sort_kernelPiS_ii,(.L_x_13 - _Z17local_sort_kernelPiS_ii)
        .other          _Z17local_sort_kernelPiS_ii,@"STO_CUDA_ENTRY STV_DEFAULT"
_Z17local_sort_kernelPiS_ii:
.text._Z17local_sort_kernelPiS_ii:
[----:B------:R-:W0:Y:S08]  /*0000*/  LDC R1, c[0x0][0x37c] ;  /* 0x0000df00ff017b82 */ /* 0x000e300000000800 */
[----:B------:R-:W1:Y:S01]  /*0010*/  LDC R5, c[0x0][0x390] ;  /* 0x0000e400ff057b82 */ /* 0x000e620000000800 */
[----:B------:R-:W2:Y:S01]  /*0020*/  LDCU.64 UR6, c[0x0][0x358] ;  /* 0x00006b00ff0677ac */ /* 0x000ea20008000a00 */
[----:B0-----:R-:W-:-:S06]  /*0030*/  VIADD R1, R1, 0xffffff00 ;  /* 0xffffff0001017836 */ /* 0x001fcc0000000000 */
[----:B------:R-:W1:Y:S02]  /*0040*/  LDC.64 R2, c[0x0][0x388] ;  /* 0x0000e200ff027b82 */ /* 0x000e640000000a00 */
[----:B-1----:R-:W-:-:S06]  /*0050*/  IMAD.WIDE R2, R5, 0x4, R2 ;  /* 0x0000000405027825 */ /* 0x002fcc00078e0202 */
[----:B--2---:R-:W2:Y:S01]  /*0060*/  LDG.E R2, desc[UR6][R2.64] ;  /* 0x0000000602027981 */ /* 0x004ea2000c1e1900 */
[----:B------:R-:W2:Y:S02]  /*0070*/  S2R R7, SR_TID.X ;  /* 0x0000000000077919 */ /* 0x000ea40000002100 */
[----:B--2---:R-:W-:-:S13]  /*0080*/  ISETP.GE.AND P0, PT, R7, R2, PT ;  /* 0x000000020700720c */ /* 0x004fda0003f06270 */
[----:B------:R-:W-:Y:S05]  /*0090*/  @P0 EXIT ;  /* 0x000000000000094d */ /* 0x000fea0003800000 */
[----:B------:R-:W0:Y:S01]  /*00a0*/  LDCU UR4, c[0x0][0x394] ;  /* 0x00007280ff0477ac */ /* 0x000e220008000800 */
[----:B------:R-:W1:Y:S01]  /*00b0*/  LDCU.64 UR8, c[0x0][0x380] ;  /* 0x00007000ff0877ac */ /* 0x000e620008000a00 */
[----:B0-----:R-:W-:-:S05]  /*00c0*/  IMAD R0, R5, UR4, RZ ;  /* 0x0000000405007c24 */ /* 0x001fca000f8e02ff */
[----:B------:R-:W-:-:S04]  /*00d0*/  IADD3 R3, P0, PT, R0, R7, RZ ;  /* 0x0000000700037210 */ /* 0x000fc80007f1e0ff */
[----:B------:R-:W-:Y:S02]  /*00e0*/  LEA.HI.X.SX32 R0, R0, RZ, 0x1, P0 ;  /* 0x000000ff00007211 */ /* 0x000fe400000f0eff */
[----:B-1----:R-:W-:-:S04]  /*00f0*/  LEA R4, P0, R3, UR8, 0x2 ;  /* 0x0000000803047c11 */ /* 0x002fc8000f8010ff */
[----:B------:R-:W-:-:S05]  /*0100*/  LEA.HI.X R5, R3, UR9, R0, 0x2, P0 ;  /* 0x0000000903057c11 */ /* 0x000fca00080f1400 */
[----:B------:R-:W2:Y:S01]  /*0110*/  LDG.E R3, desc[UR6][R4.64] ;  /* 0x0000000604037981 */ /* 0x000ea2000c1e1900 */
[----:B------:R-:W0:Y:S01]  /*0120*/  S2UR UR5, SR_CgaCtaId ;  /* 0x00000000000579c3 */ /* 0x000e220000008800 */
[----:B------:R-:W-:Y:S01]  /*0130*/  UMOV UR4, 0x400 ;  /* 0x0000040000047882 */ /* 0x000fe20000000000 */
[----:B------:R-:W-:Y:S01]  /*0140*/  ISETP.NE.AND P0, PT, R7, RZ, PT ;  /* 0x000000ff0700720c */ /* 0x000fe20003f05270 */
[----:B------:R-:W-:-:S12]  /*0150*/  IMAD.MOV.U32 R0, RZ, RZ, RZ ;  /* 0x000000ffff007224 */ /* 0x000fd800078e00ff */
[----:B------:R-:W-:Y:S01]  /*0160*/  @!P0 VIADD R2, R2, 0xffffffff ;  /* 0xffffffff02028836 */ /* 0x000fe20000000000 */
[----:B------:R1:W-:Y:S01]  /*0170*/  @!P0 STL [R1], RZ ;  /* 0x000000ff01008387 */ /* 0x0003e20000100800 */
[----:B------:R-:W-:-:S03]  /*0180*/  @!P0 IMAD.MOV.U32 R0, RZ, RZ, 0x1 ;  /* 0x00000001ff008424 */ /* 0x000fc600078e00ff */
[----:B------:R1:W-:Y:S01]  /*0190*/  @!P0 STL [R1+0x80], R2 ;  /* 0x0000800201008387 */ /* 0x0003e20000100800 */
[----:B0-----:R-:W-:-:S06]  /*01a0*/  ULEA UR4, UR5, UR4, 0x18 ;  /* 0x0000000405047291 */ /* 0x001fcc000f8ec0ff */
[----:B------:R-:W-:-:S05]  /*01b0*/  LEA R6, R7, UR4, 0x2 ;  /* 0x0000000407067c11 */ /* 0x000fca000f8e10ff */
[----:B--2---:R1:W-:Y:S01]  /*01c0*/  STS [R6], R3 ;  /* 0x0000000306007388 */ /* 0x0043e20000000800 */
[----:B------:R-:W-:Y:S08]  /*01d0*/  BAR.SYNC.DEFER_BLOCKING 0x0 ;  /* 0x0000000000007b1d */ /* 0x000ff00000010000 */
[----:B------:R-:W-:Y:S06]  /*01e0*/  BAR.SYNC.DEFER_BLOCKING 0x0 ;  /* 0x0000000000007b1d */ /* 0x000fec0000010000 */
[----:B-1----:R-:W-:Y:S05]  /*01f0*/  @P0 BRA `(.L_x_0) ;  /* 0x0000000000ec0947 */ /* 0x002fea0003800000 */
.L_x_8:
[----:B------:R-:W-:-:S05]  /*0200*/  VIADD R8, R0, 0xffffffff ;  /* 0xffffffff00087836 */ /* 0x000fca0000000000 */
[----:B------:R-:W-:-:S05]  /*0210*/  LEA R2, R8, R1, 0x2 ;  /* 0x0000000108027211 */ /* 0x000fca00078e10ff */
[----:B------:R-:W2:Y:S04]  /*0220*/  LDL R13, [R2] ;  /* 0x00000000020d7983 */ /* 0x000ea80000100800 */
[----:B------:R-:W3:Y:S01]  /*0230*/  LDL R14, [R2+0x80] ;  /* 0x00008000020e7983 */ /* 0x000ee20000100800 */
[----:B------:R-:W-:Y:S05]  /*0240*/  WARPSYNC.ALL ;  /* 0x0000000000007948 */ /* 0x000fea0003800000 */
[----:B------:R-:W-:Y:S01]  /*0250*/  BSSY.RECONVERGENT B0, `(.L_x_1) ;  /* 0x0000027000007945 */ /* 0x000fe20003800200 */
[----:B------:R-:W-:Y:S01]  /*0260*/  BAR.SYNC.DEFER_BLOCKING 0x0 ;  /* 0x0000000000007b1d */ /* 0x000fe20000010000 */
[----:B--2---:R-:W-:Y:S01]  /*0270*/  IMAD.MOV.U32 R7, RZ, RZ, R13 ;  /* 0x000000ffff077224 */ /* 0x004fe200078e000d */
[C---:B---3--:R-:W-:Y:S01]  /*0280*/  ISETP.GT.AND P0, PT, R13.reuse, R14, PT ;  /* 0x0000000e0d00720c */ /* 0x048fe20003f04270 */
[----:B------:R-:W-:-:S02]  /*0290*/  IMAD.IADD R3, R13, 0x1, R14 ;  /* 0x000000010d037824 */ /* 0x000fc400078e020e */
[----:B------:R-:W-:-:S03]  /*02a0*/  IMAD.MOV.U32 R10, RZ, RZ, R14 ;  /* 0x000000ffff0a7224 */ /* 0x000fc600078e000e */
[----:B------:R-:W-:-:S07]  /*02b0*/  LEA.HI R3, R3, R3, RZ, 0x1 ;  /* 0x0000000303037211 */ /* 0x000fce00078f08ff */
[----:B------:R-:W-:Y:S05]  /*02c0*/  @P0 BRA `(.L_x_2) ;  /* 0x00000000007c0947 */ /* 0x000fea0003800000 */
[----:B------:R-:W-:Y:S01]  /*02d0*/  IMAD.SHL.U32 R3, R3, 0x2, RZ ;  /* 0x0000000203037824 */ /* 0x000fe200078e00ff */
[----:B------:R-:W-:Y:S01]  /*02e0*/  MOV R10, R14 ;  /* 0x0000000e000a7202 */ /* 0x000fe20000000f00 */
[----:B------:R-:W-:-:S03]  /*02f0*/  IMAD.MOV.U32 R7, RZ, RZ, R13 ;  /* 0x000000ffff077224 */ /* 0x000fc600078e000d */
[----:B------:R-:W-:-:S05]  /*0300*/  LOP3.LUT R3, R3, 0xfffffffc, RZ, 0xc0, !PT ;  /* 0xfffffffc03037812 */ /* 0x000fca00078ec0ff */
[----:B------:R0:W1:Y:S02]  /*0310*/  LDS R12, [R3+UR4] ;  /* 0x00000004030c7984 */ /* 0x0000640008000800 */
.L_x_7:
[----:B------:R-:W-:Y:S01]  /*0320*/  BSSY.RECONVERGENT B1, `(.L_x_3) ;  /* 0x0000009000017945 */ /* 0x000fe20003800200 */
[----:B0-----:R-:W-:Y:S01]  /*0330*/  LEA R3, R7, UR4, 0x2 ;  /* 0x0000000407037c11 */ /* 0x001fe2000f8e10ff */
[----:B------:R-:W-:-:S07]  /*0340*/  IMAD.MOV.U32 R9, RZ, RZ, R7 ;  /* 0x000000ffff097224 */ /* 0x000fce00078e0007 */
.L_x_4:
[----:B------:R0:W1:Y:S01]  /*0350*/  LDS R15, [R3] ;  /* 0x00000000030f7984 */ /* 0x0000620000000800 */
[----:B------:R-:W-:Y:S01]  /*0360*/  IMAD.MOV.U32 R7, RZ, RZ, R9 ;  /* 0x000000ffff077224 */ /* 0x000fe200078e0009 */
[----:B------:R-:W-:Y:S01]  /*0370*/  IADD3 R9, PT, PT, R9, 0x1, RZ ;  /* 0x0000000109097810 */ /* 0x000fe20007ffe0ff */
[----:B0-----:R-:W-:Y:S01]  /*0380*/  VIADD R3, R3, 0x4 ;  /* 0x0000000403037836 */ /* 0x001fe20000000000 */
[----:B-1----:R-:W-:-:S13]  /*0390*/  ISETP.GE.AND P0, PT, R15, R12, PT ;  /* 0x0000000c0f00720c */ /* 0x002fda0003f06270 */
[----:B------:R-:W-:Y:S05]  /*03a0*/  @!P0 BRA `(.L_x_4) ;  /* 0xfffffffc00e88947 */ /* 0x000fea000383ffff */
[----:B------:R-:W-:Y:S05]  /*03b0*/  BSYNC.RECONVERGENT B1 ;  /* 0x0000000000017941 */ /* 0x000fea0003800200 */
.L_x_3:
[----:B------:R-:W-:Y:S01]  /*03c0*/  BSSY.RECONVERGENT B1, `(.L_x_5) ;  /* 0x0000008000017945 */ /* 0x000fe20003800200 */
[----:B------:R-:W-:-:S07]  /*03d0*/  IMAD.MOV.U32 R11, RZ, RZ, R10 ;  /* 0x000000ffff0b7224 */ /* 0x000fce00078e000a */
.L_x_6:
[C---:B------:R-:W-:Y:S01]  /*03e0*/  LEA R16, R11.reuse, UR4, 0x2 ;  /* 0x000000040b107c11 */ /* 0x040fe2000f8e10ff */
[----:B------:R-:W-:Y:S01]  /*03f0*/  IMAD.MOV.U32 R10, RZ, RZ, R11 ;  /* 0x000000ffff0a7224 */ /* 0x000fe200078e000b */
[----:B------:R-:W-:-:S03]  /*0400*/  IADD3 R11, PT, PT, R11, -0x1, RZ ;  /* 0xffffffff0b0b7810 */ /* 0x000fc60007ffe0ff */
[----:B------:R-:W0:Y:S02]  /*0410*/  LDS R17, [R16] ;  /* 0x0000000010117984 */ /* 0x000e240000000800 */
[----:B0-----:R-:W-:-:S13]  /*0420*/  ISETP.GT.AND P0, PT, R17, R12, PT ;  /* 0x0000000c1100720c */ /* 0x001fda0003f04270 */
[----:B------:R-:W-:Y:S05]  /*0430*/  @P0 BRA `(.L_x_6) ;  /* 0xfffffffc00e80947 */ /* 0x000fea000383ffff */
[----:B------:R-:W-:Y:S05]  /*0440*/  BSYNC.RECONVERGENT B1 ;  /* 0x0000000000017941 */ /* 0x000fea0003800200 */
.L_x_5:
[----:B------:R-:W-:-:S13]  /*0450*/  ISETP.GT.AND P0, PT, R7, R10, PT ;  /* 0x0000000a0700720c */ /* 0x000fda0003f04270 */
[----:B------:R-:W-:Y:S01]  /*0460*/  @!P0 IMAD.MOV.U32 R7, RZ, RZ, R9 ;  /* 0x000000ffff078224 */ /* 0x000fe200078e0009 */
[----:B------:R2:W-:Y:S01]  /*0470*/  @!P0 STS [R3+-0x4], R17 ;  /* 0xfffffc1103008388 */ /* 0x0005e20000000800 */
[----:B------:R-:W-:-:S03]  /*0480*/  @!P0 IMAD.MOV.U32 R10, RZ, RZ, R11 ;  /* 0x000000ffff0a8224 */ /* 0x000fc600078e000b */
[----:B------:R2:W-:Y:S02]  /*0490*/  @!P0 STS [R16], R15 ;  /* 0x0000000f10008388 */ /* 0x0005e40000000800 */
[----:B------:R-:W-:-:S13]  /*04a0*/  ISETP.GT.AND P0, PT, R7, R10, PT ;  /* 0x0000000a0700720c */ /* 0x000fda0003f04270 */
[----:B--2---:R-:W-:Y:S05]  /*04b0*/  @!P0 BRA `(.L_x_7) ;  /* 0xfffffffc00988947 */ /* 0x004fea000383ffff */
.L_x_2:
[----:B------:R-:W-:Y:S05]  /*04c0*/  BSYNC.RECONVERGENT B0 ;  /* 0x0000000000007941 */ /* 0x000fea0003800200 */
.L_x_1:
[----:B------:R-:W-:Y:S08]  /*04d0*/  BAR.SYNC.DEFER_BLOCKING 0x0 ;  /* 0x0000000000007b1d */ /* 0x000ff00000010000 */
[----:B------:R-:W-:Y:S01]  /*04e0*/  BAR.SYNC.DEFER_BLOCKING 0x0 ;  /* 0x0000000000007b1d */ /* 0x000fe20000010000 */
[----:B------:R-:W-:Y:S02]  /*04f0*/  ISETP.GE.AND P0, PT, R13, R10, PT ;  /* 0x0000000a0d00720c */ /* 0x000fe40003f06270 */
[----:B------:R-:W-:-:S11]  /*0500*/  ISETP.GE.AND P1, PT, R7, R14, PT ;  /* 0x0000000e0700720c */ /* 0x000fd60003f26270 */
[----:B------:R-:W-:Y:S01]  /*0510*/  @!P0 IMAD.MOV.U32 R8, RZ, RZ, R0 ;  /* 0x000000ffff088224 */ /* 0x000fe200078e0000 */
[----:B------:R0:W-:Y:S04]  /*0520*/  @!P0 STL [R2], R13 ;  /* 0x0000000d02008387 */ /* 0x0001e80000100800 */
[C---:B------:R-:W-:Y:S01]  /*0530*/  @!P1 LEA R12, R8.reuse, R1, 0x2 ;  /* 0x00000001080c9211 */ /* 0x040fe200078e10ff */
[----:B------:R0:W-:Y:S01]  /*0540*/  @!P0 STL [R2+0x80], R10 ;  /* 0x0000800a02008387 */ /* 0x0001e20000100800 */
[----:B------:R-:W-:-:S03]  /*0550*/  @!P1 VIADD R8, R8, 0x1 ;  /* 0x0000000108089836 */ /* 0x000fc60000000000 */
[----:B------:R0:W-:Y:S01]  /*0560*/  @!P1 STL [R12], R7 ;  /* 0x000000070c009387 */ /* 0x0001e20000100800 */
[----:B------:R-:W-:Y:S01]  /*0570*/  IMAD.MOV.U32 R0, RZ, RZ, R8 ;  /* 0x000000ffff007224 */ /* 0x000fe200078e0008 */
[----:B------:R-:W-:Y:S02]  /*0580*/  ISETP.GT.AND P0, PT, R8, RZ, PT ;  /* 0x000000ff0800720c */ /* 0x000fe40003f04270 */
[----:B------:R0:W-:Y:S11]  /*0590*/  @!P1 STL [R12+0x80], R14 ;  /* 0x0000800e0c009387 */ /* 0x0001f60000100800 */
[----:B0-----:R-:W-:Y:S05]  /*05a0*/  @P0 BRA `(.L_x_8) ;  /* 0xfffffffc00140947 */ /* 0x001fea000383ffff */
.L_x_0:
[----:B------:R-:W0:Y:S04]  /*05b0*/  LDS R3, [R6] ;  /* 0x0000000006037984 */ /* 0x000e280000000800 */
[----:B0-----:R-:W-:Y:S01]  /*05c0*/  STG.E desc[UR6][R4.64], R3 ;  /* 0x0000000304007986 */ /* 0x001fe2000c101906 */
[----:B------:R-:W-:Y:S05]  /*05d0*/  EXIT ;  /* 0x000000000000794d */ /* 0x000fea0003800000 */
.L_x_9:
[----:B------:R-:W-:-:S00]  /*05e0*/  BRA `(.L_x_9) ;  /* 0xfffffffc00fc7947 */ /* 0x000fc0000383ffff */
[----:B------:R-:W-:-:S00]  /*05f0*/  NOP ;  /* 0x0000000000007918 */ /* 0x000fc00000000000 */
        /* <DEDUP_REMOVED lines=8> */
.L_x_13:


//--------------------- .text._Z17distribute_kernelPiS_S_iS_ --------------------------
	.section	.text._Z17distribute_kernelPiS_S_iS_,"ax",@progbits
	.align	128
        .global         _Z17distribute_kernelPiS_S_iS_
        .type           _Z17distribute_kernelPiS_S_iS_,@function
        .size           _Z17distribute_kernelPiS_S_iS_,(.L_x_14 - _Z17distribute_kernelPiS_S_iS_)
        .other          _Z17distribute_kernelPiS_S_iS_,@"STO_CUDA_ENTRY STV_DEFAULT"
_Z17distribute_kernelPiS_S_iS_:
.text._Z17distribute_kernelPiS_S_iS_:
[----:B------:R-:W-:Y:S01]  /*0000*/  LDC R1, c[0x0][0x37c] ;  /* 0x0000df00ff017b82 */ /* 0x000fe20000000800 */
[----:B------:R-:W0:Y:S07]  /*0010*/  S2R R0, SR_TID.X ;  /* 0x0000000000007919 */ /* 0x000e2e0000002100 */
[----:B------:R-:W0:Y:S01]  /*0020*/  S2UR UR4, SR_CTAID.X ;  /* 0x00000000000479c3 */ /* 0x000e220000002500 */
[----:B------:R-:W1:Y:S07]  /*0030*/  LDCU UR6, c[0x0][0x398] ;  /* 0x00007300ff0677ac */ /* 0x000e6e0008000800 */
[----:B------:R-:W0:Y:S02]  /*0040*/  LDC R7, c[0x0][0x360] ;  /* 0x0000d800ff077b82 */ /* 0x000e240000000800 */
[----:B0-----:R-:W-:-:S05]  /*0050*/  IMAD R7, R7, UR4, R0 ;  /* 0x0000000407077c24 */ /* 0x001fca000f8e0200 */
[----:B-1----:R-:W-:-:S13]  /*0060*/  ISETP.GE.AND P0, PT, R7, UR6, PT ;  /* 0x0000000607007c0c */ /* 0x002fda000bf06270 */
[----:B------:R-:W-:Y:S05]  /*0070*/  @P0 EXIT ;  /* 0x000000000000094d */ /* 0x000fea0003800000 */
[----:B------:R-:W0:Y:S01]  /*0080*/  LDC.64 R2, c[0x0][0x380] ;  /* 0x0000e000ff027b82 */ /* 0x000e220000000a00 */
[----:B------:R-:W1:Y:S07]  /*0090*/  LDCU.64 UR4, c[0x0][0x358] ;  /* 0x00006b00ff0477ac */ /* 0x000e6e0008000a00 */
[----:B------:R-:W2:Y:S01]  /*00a0*/  LDC.64 R4, c[0x0][0x3a0] ;  /* 0x0000e800ff047b82 */ /* 0x000ea20000000a00 */
[----:B0-----:R-:W-:-:S05]  /*00b0*/  IMAD.WIDE R2, R7, 0x4, R2 ;  /* 0x0000000407027825 */ /* 0x001fca00078e0202 */
[----:B-1----:R-:W3:Y:S04]  /*00c0*/  LDG.E R7, desc[UR4][R2.64] ;  /* 0x0000000402077981 */ /* 0x002ee8000c1e1900 */
[----:B--2---:R-:W3:Y:S01]  /*00d0*/  LDG.E R0, desc[UR4][R4.64] ;  /* 0x0000000404007981 */ /* 0x004ee2000c1e1900 */
[----:B------:R-:W-:Y:S01]  /*00e0*/  BSSY.RECONVERGENT B0, `(.L_x_10) ;  /* 0x000001c000007945 */ /* 0x000fe20003800200 */
[----:B------:R-:W-:Y:S01]  /*00f0*/  IMAD.MOV.U32 R9, RZ, RZ, RZ ;  /* 0x000000ffff097224 */ /* 0x000fe200078e00ff */
[----:B---3--:R-:W-:-:S13]  /*0100*/  ISETP.GT.AND P0, PT, R7, R0, PT ;  /* 0x000000000700720c */ /* 0x008fda0003f04270 */
[----:B------:R-:W-:Y:S05]  /*0110*/  @!P0 BRA `(.L_x_11) ;  /* 0x0000000000608947 */ /* 0x000fea0003800000 */
[----:B------:R-:W2:Y:S01]  /*0120*/  LDG.E R0, desc[UR4][R4.64+0x4] ;  /* 0x0000040404007981 */ /* 0x000ea2000c1e1900 */
[----:B------:R-:W-:Y:S01]  /*0130*/  IMAD.MOV.U32 R9, RZ, RZ, 0x1 ;  /* 0x00000001ff097424 */ /* 0x000fe200078e00ff */
[----:B--2---:R-:W-:-:S13]  /*0140*/  ISETP.GT.AND P0, PT, R7, R0, PT ;  /* 0x000000000700720c */ /* 0x004fda0003f04270 */
[----:B------:R-:W-:Y:S05]  /*0150*/  @!P0 BRA `(.L_x_11) ;  /* 0x0000000000508947 */ /* 0x000fea0003800000 */
[----:B------:R-:W2:Y:S01]  /*0160*/  LDG.E R0, desc[UR4][R4.64+0x8] ;  /* 0x0000080404007981 */ /* 0x000ea2000c1e1900 */
[----:B------:R-:W-:Y:S01]  /*0170*/  HFMA2 R9, -RZ, RZ, 0, 1.1920928955078125e-07 ;  /* 0x00000002ff097431 */ /* 0x000fe200000001ff */
[----:B--2---:R-:W-:-:S13]  /*0180*/  ISETP.GT.AND P0, PT, R7, R0, PT ;  /* 0x000000000700720c */ /* 0x004fda0003f04270 */
[----:B------:R-:W-:Y:S05]  /*0190*/  @!P0 BRA `(.L_x_11) ;  /* 0x0000000000408947 */ /* 0x000fea0003800000 */
[----:B------:R-:W2:Y:S01]  /*01a0*/  LDG.E R0, desc[UR4][R4.64+0xc] ;  /* 0x00000c0404007981 */ /* 0x000ea2000c1e1900 */
[----:B------:R-:W-:Y:S01]  /*01b0*/  IMAD.MOV.U32 R9, RZ, RZ, 0x3 ;  /* 0x00000003ff097424 */ /* 0x000fe200078e00ff */
[----:B--2---:R-:W-:-:S13]  /*01c0*/  ISETP.GT.AND P0, PT, R7, R0, PT ;  /* 0x000000000700720c */ /* 0x004fda0003f04270 */
[----:B------:R-:W-:Y:S05]  /*01d0*/  @!P0 BRA `(.L_x_11) ;  /* 0x0000000000308947 */ /* 0x000fea0003800000 */
[----:B------:R-:W2:Y:S01]  /*01e0*/  LDG.E R0, desc[UR4][R4.64+0x10] ;  /* 0x0000100404007981 */ /* 0x000ea2000c1e1900 */
[----:B------:R-:W-:Y:S01]  /*01f0*/  IMAD.MOV.U32 R9, RZ, RZ, 0x4 ;  /* 0x00000004ff097424 */ /* 0x000fe200078e00ff */
[----:B--2---:R-:W-:-:S13]  /*0200*/  ISETP.GT.AND P0, PT, R7, R0, PT ;  /* 0x000000000700720c */ /* 0x004fda0003f04270 */
[----:B------:R-:W-:Y:S05]  /*0210*/  @!P0 BRA `(.L_x_11) ;  /* 0x0000000000208947 */ /* 0x000fea0003800000 */
[----:B------:R-:W2:Y:S01]  /*0220*/  LDG.E R0, desc[UR4][R4.64+0x14] ;  /* 0x0000140404007981 */ /* 0x000ea2000c1e1900 */
[----:B------:R-:W-:Y:S02]  /*0230*/  MOV R9, 0x5 ;  /* 0x0000000500097802 */ /* 0x000fe40000000f00 */
[----:B--2---:R-:W-:-:S13]  /*0240*/  ISETP.GT.AND P0, PT, R7, R0, PT ;  /* 0x000000000700720c */ /* 0x004fda0003f04270 */
[----:B------:R-:W-:Y:S05]  /*0250*/  @!P0 BRA `(.L_x_11) ;  /* 0x0000000000108947 */ /* 0x000fea0003800000 */
[----:B------:R-:W2:Y:S01]  /*0260*/  LDG.E R4, desc[UR4][R4.64+0x18] ;  /* 0x0000180404047981 */ /* 0x000ea2000c1e1900 */
[----:B------:R-:W-:Y:S01]  /*0270*/  IMAD.MOV.U32 R9, RZ, RZ, 0x7 ;  /* 0x00000007ff097424 */ /* 0x000fe200078e00ff */
[----:B--2---:R-:W-:-:S04]  /*0280*/  ISETP.GT.AND P0, PT, R7, R4, PT ;  /* 0x000000040700720c */ /* 0x004fc80003f04270 */
[----:B------:R-:W-:-:S09]  /*0290*/  SEL R9, R9, 0x6, P0 ;  /* 0x0000000609097807 */ /* 0x000fd20000000000 */
.L_x_11:
[----:B------:R-:W-:Y:S05]  /*02a0*/  BSYNC.RECONVERGENT B0 ;  /* 0x0000000000007941 */ /* 0x000fea0003800200 */
.L_x_10:
[----:B------:R-:W0:Y:S01]  /*02b0*/  LDC.64 R2, c[0x0][0x390] ;  /* 0x0000e400ff027b82 */ /* 0x000e220000000a00 */
[----:B------:R-:W-:-:S07]  /*02c0*/  HFMA2 R11, -RZ, RZ, 0, 5.9604644775390625e-08 ;  /* 0x00000001ff0b7431 */ /* 0x000fce00000001ff */
[----:B------:R-:W1:Y:S01]  /*02d0*/  LDC.64 R4, c[0x0][0x388] ;  /* 0x0000e200ff047b82 */ /* 0x000e620000000a00 */
[----:B0-----:R-:W-:-:S06]  /*02e0*/  IMAD.WIDE.U32 R2, R9, 0x4, R2 ;  /* 0x0000000409027825 */ /* 0x001fcc00078e0002 */
[----:B------:R-:W2:Y:S02]  /*02f0*/  ATOMG.E.ADD.STRONG.GPU PT, R2, desc[UR4][R2.64], R11 ;  /* 0x8000000b020279a8 */ /* 0x000ea400081ef104 */
[----:B--2---:R-:W-:-:S04]  /*0300*/  IMAD R9, R9, UR6, R2 ;  /* 0x0000000609097c24 */ /* 0x004fc8000f8e0202 */
[----:B-1----:R-:W-:-:S05]  /*0310*/  IMAD.WIDE R4, R9, 0x4, R4 ;  /* 0x0000000409047825 */ /* 0x002fca00078e0204 */
[----:B------:R-:W-:Y:S01]  /*0320*/  STG.E desc[UR4][R4.64], R7 ;  /* 0x0000000704007986 */ /* 0x000fe2000c101904 */
[----:B------:R-:W-:Y:S05]  /*0330*/  EXIT ;  /* 0x000000000000794d */ /* 0x000fea0003800000 */
.L_x_12:
        /* <DEDUP_REMOVED lines=12> */
.L_x_14:


//--------------------- .nv.shared._Z17local_sort_kernelPiS_ii --------------------------
	.section	.nv.shared._Z17local_sort_kernelPiS_ii,"aw",@nobits
	.sectionflags	@""
	.align	16
	.zero		1024


//--------------------- .nv.shared.reserved.0     --------------------------
	.section	.nv.shared.reserved.0,"aw",@nobits
	.weak		__nv_reservedSMEM_offset_0_alias
	.size		__nv_reservedSMEM_offset_0_alias, 0, 64
	.other		__nv_reservedSMEM_offset_0_alias,@"STO_CUDA_RESERVED_SHARED STV_DEFAULT"
__nv_reservedSMEM_offset_0_alias:
	.zero		0
	.zero		64


//--------------------- .nv.shared._Z17distribute_kernelPiS_S_iS_ --------------------------
	.section	.nv.shared._Z17distribute_kernelPiS_S_iS_,"aw",@nobits
	.sectionflags	@""
	.align	16
	.zero		1024


//--------------------- .nv.constant0._Z17local_sort_kernelPiS_ii --------------------------
	.section	.nv.constant0._Z17local_sort_kernelPiS_ii,"a",@progbits
	.sectionflags	@""
	.align	4
.nv.constant0._Z17local_sort_kernelPiS_ii:
	.zero		920


//--------------------- .nv.constant0._Z17distribute_kernelPiS_S_iS_ --------------------------
	.section	.nv.constant0._Z17distribute_kernelPiS_S_iS_,"a",@progbits
	.sectionflags	@""
	.align	4
.nv.constant0._Z17distribute_kernelPiS_S_iS_:
	.zero		936


//--------------------- SYMBOLS --------------------------

	.type		.nv.reservedSmem.offset0,@object
	.size		.nv.reservedSmem.offset0,0x4
	.type		.nv.reservedSmem.cap,@object
	.size		.nv.reservedSmem.cap,0x4
